//
// Generated by NVIDIA NVVM Compiler
//
// Compiler Build ID: CL-36424714
// Cuda compilation tools, release 13.0, V13.0.88
// Based on NVVM 20.0.0
//

.version 9.0
.target sm_100
.address_size 64

	// .globl	_Z5sommeiPfS_S_

.visible .entry _Z5sommeiPfS_S_(
	.param .u32 _Z5sommeiPfS_S__param_0,
	.param .u64 .ptr .align 1 _Z5sommeiPfS_S__param_1,
	.param .u64 .ptr .align 1 _Z5sommeiPfS_S__param_2,
	.param .u64 .ptr .align 1 _Z5sommeiPfS_S__param_3
)
{
	.reg .pred 	%p<2>;
	.reg .b32 	%r<6>;
	.reg .b32 	%f<4>;
	.reg .b64 	%rd<11>;

	ld.param.u32 	%r2, [_Z5sommeiPfS_S__param_0];
	ld.param.u64 	%rd1, [_Z5sommeiPfS_S__param_1];
	ld.param.u64 	%rd2, [_Z5sommeiPfS_S__param_2];
	ld.param.u64 	%rd3, [_Z5sommeiPfS_S__param_3];
	mov.u32 	%r3, %tid.x;
	mov.u32 	%r4, %ntid.x;
	mov.u32 	%r5, %ctaid.x;
	mad.lo.s32 	%r1, %r4, %r5, %r3;
	setp.ge.s32 	%p1, %r1, %r2;
	@%p1 bra 	$L__BB0_2;
	cvta.to.global.u64 	%rd4, %rd1;
	cvta.to.global.u64 	%rd5, %rd2;
	cvta.to.global.u64 	%rd6, %rd3;
	mul.wide.s32 	%rd7, %r1, 4;
	add.s64 	%rd8, %rd4, %rd7;
	ld.global.f32 	%f1, [%rd8];
	add.s64 	%rd9, %rd5, %rd7;
	ld.global.f32 	%f2, [%rd9];
	add.f32 	%f3, %f1, %f2;
	add.s64 	%rd10, %rd6, %rd7;
	st.global.f32 	[%rd10], %f3;
$L__BB0_2:
	ret;

}
	// .globl	_Z4prodiPffS_
.visible .entry _Z4prodiPffS_(
	.param .u32 _Z4prodiPffS__param_0,
	.param .u64 .ptr .align 1 _Z4prodiPffS__param_1,
	.param .f32 _Z4prodiPffS__param_2,
	.param .u64 .ptr .align 1 _Z4prodiPffS__param_3
)
{
	.reg .pred 	%p<2>;
	.reg .b32 	%r<6>;
	.reg .b32 	%f<4>;
	.reg .b64 	%rd<8>;

	ld.param.u32 	%r2, [_Z4prodiPffS__param_0];
	ld.param.u64 	%rd1, [_Z4prodiPffS__param_1];
	ld.param.f32 	%f1, [_Z4prodiPffS__param_2];
	ld.param.u64 	%rd2, [_Z4prodiPffS__param_3];
	mov.u32 	%r3, %tid.x;
	mov.u32 	%r4, %ntid.x;
	mov.u32 	%r5, %ctaid.x;
	mad.lo.s32 	%r1, %r4, %r5, %r3;
	setp.ge.s32 	%p1, %r1, %r2;
	@%p1 bra 	$L__BB1_2;
	cvta.to.global.u64 	%rd3, %rd1;
	cvta.to.global.u64 	%rd4, %rd2;
	mul.wide.s32 	%rd5, %r1, 4;
	add.s64 	%rd6, %rd3, %rd5;
	ld.global.f32 	%f2, [%rd6];
	mul.f32 	%f3, %f1, %f2;
	add.s64 	%rd7, %rd4, %rd5;
	st.global.f32 	[%rd7], %f3;
$L__BB1_2:
	ret;

}


// ===== COMPILED SASS (sm_100) =====

	.target	sm_100

	.elftype	@"ET_EXEC"


//--------------------- .note.nv.tkinfo           --------------------------
	.section	.note.nv.tkinfo,"",@"SHT_NOTE"
	.sectionflags	@"SHF_NOTE_NV_TKINFO"
	.tkinfo
        /*0018*/ 	.word	0x00000002
        /*0030*/ 	.string	""
        /*0030*/ 	.string	"ptxas"
        /*0030*/ 	.string	"Cuda compilation tools, release 13.0, V13.0.88"
        /*0030*/ 	.string	"Build cuda_13.0.r13.0/compiler.36424714_0"
        /*0030*/ 	.string	"-arch sm_100 -m 64 "



//--------------------- .note.nv.cuinfo           --------------------------
	.section	.note.nv.cuinfo,"",@"SHT_NOTE"
	.sectionflags	@"SHF_NOTE_NV_CUINFO"
        /*0018*/ 	.short	0x0002
        /*001a*/ 	.short	0x0064
        /*001c*/ 	.short	0x0082
	.zero		2


//--------------------- .nv.info                  --------------------------
	.section	.nv.info,"",@"SHT_CUDA_INFO"
	.align	4


	//----- nvinfo : EIATTR_REGCOUNT
	.align		4
        /*0000*/ 	.byte	0x04, 0x2f
        /*0002*/ 	.short	(.L_1 - .L_0)
	.align		4
.L_0:
        /*0004*/ 	.word	index@(_Z5sommeiPfS_S_)
        /*0008*/ 	.word	0x0000000c


	//----- nvinfo : EIATTR_FRAME_SIZE
	.align		4
.L_1:
        /*000c*/ 	.byte	0x04, 0x11
        /*000e*/ 	.short	(.L_3 - .L_2)
	.align		4
.L_2:
        /*0010*/ 	.word	index@(_Z5sommeiPfS_S_)
        /*0014*/ 	.word	0x00000000


	//----- nvinfo : EIATTR_REGCOUNT
	.align		4
.L_3:
        /*0018*/ 	.byte	0x04, 0x2f
        /*001a*/ 	.short	(.L_5 - .L_4)
	.align		4
.L_4:
        /*001c*/ 	.word	index@(_Z4prodiPffS_)
        /*0020*/ 	.word	0x0000000a


	//----- nvinfo : EIATTR_FRAME_SIZE
	.align		4
.L_5:
        /*0024*/ 	.byte	0x04, 0x11
        /*0026*/ 	.short	(.L_7 - .L_6)
	.align		4
.L_6:
        /*0028*/ 	.word	index@(_Z4prodiPffS_)
        /*002c*/ 	.word	0x00000000


	//----- nvinfo : EIATTR_MIN_STACK_SIZE
	.align		4
.L_7:
        /*0030*/ 	.byte	0x04, 0x12
        /*0032*/ 	.short	(.L_9 - .L_8)
	.align		4
.L_8:
        /*0034*/ 	.word	index@(_Z4prodiPffS_)
        /*0038*/ 	.word	0x00000000


	//----- nvinfo : EIATTR_MIN_STACK_SIZE
	.align		4
.L_9:
        /*003c*/ 	.byte	0x04, 0x12
        /*003e*/ 	.short	(.L_11 - .L_10)
	.align		4
.L_10:
        /*0040*/ 	.word	index@(_Z5sommeiPfS_S_)
        /*0044*/ 	.word	0x00000000
.L_11:


//--------------------- .nv.compat                --------------------------
	.section	.nv.compat,"",@"SHT_CUDA_COMPAT_INFO"
	.align	4
        /*0000*/ 	.byte	0x02, 0x09, 0x00, 0x00, 0x02, 0x02, 0x01, 0x00, 0x02, 0x05, 0x05, 0x00, 0x03, 0x07, 0x01, 0x01
        /*0010*/ 	.byte	0x02, 0x03, 0x00, 0x00, 0x02, 0x06, 0x01, 0x00, 0x04, 0x0b, 0x08, 0x00, 0x09, 0x00, 0x00, 0x00
        /*0020*/ 	.byte	0x00, 0x00, 0x00, 0x00


//--------------------- .nv.info._Z4prodiPffS_    --------------------------
	.section	.nv.info._Z4prodiPffS_,"",@"SHT_CUDA_INFO"
	.sectionflags	@""
	.align	4


	//----- nvinfo : EIATTR_CUDA_API_VERSION
	.align		4
        /*0000*/ 	.byte	0x04, 0x37
        /*0002*/ 	.short	(.L_13 - .L_12)
.L_12:
        /*0004*/ 	.word	0x00000082


	//----- nvinfo : EIATTR_KPARAM_INFO
	.align		4
.L_13:
        /*0008*/ 	.byte	0x04, 0x17
        /*000a*/ 	.short	(.L_15 - .L_14)
.L_14:
        /*000c*/ 	.word	0x00000000
        /*0010*/ 	.short	0x0003
        /*0012*/ 	.short	0x0018
        /*0014*/ 	.byte	0x00, 0xf5, 0x21, 0x00


	//----- nvinfo : EIATTR_KPARAM_INFO
	.align		4
.L_15:
        /*0018*/ 	.byte	0x04, 0x17
        /*001a*/ 	.short	(.L_17 - .L_16)
.L_16:
        /*001c*/ 	.word	0x00000000
        /*0020*/ 	.short	0x0002
        /*0022*/ 	.short	0x0010
        /*0024*/ 	.byte	0x00, 0xf0, 0x11, 0x00


	//----- nvinfo : EIATTR_KPARAM_INFO
	.align		4
.L_17:
        /*0028*/ 	.byte	0x04, 0x17
        /*002a*/ 	.short	(.L_19 - .L_18)
.L_18:
        /*002c*/ 	.word	0x00000000
        /*0030*/ 	.short	0x0001
        /*0032*/ 	.short	0x0008
        /*0034*/ 	.byte	0x00, 0xf5, 0x21, 0x00


	//----- nvinfo : EIATTR_KPARAM_INFO
	.align		4
.L_19:
        /*0038*/ 	.byte	0x04, 0x17
        /*003a*/ 	.short	(.L_21 - .L_20)
.L_20:
        /*003c*/ 	.word	0x00000000
        /*0040*/ 	.short	0x0000
        /*0042*/ 	.short	0x0000
        /*0044*/ 	.byte	0x00, 0xf0, 0x11, 0x00


	//----- nvinfo : EIATTR_SPARSE_MMA_MASK
	.align		4
.L_21:
        /*0048*/ 	.byte	0x03, 0x50
        /*004a*/ 	.short	0x0000


	//----- nvinfo : EIATTR_MAXREG_COUNT
	.align		4
        /*004c*/ 	.byte	0x03, 0x1b
        /*004e*/ 	.short	0x00ff


	//----- nvinfo : EIATTR_MERCURY_ISA_VERSION
	.align		4
        /*0050*/ 	.byte	0x03, 0x5f
        /*0052*/ 	.short	0x0101


	//----- nvinfo : EIATTR_VRC_CTA_INIT_COUNT
	.align		4
        /*0054*/ 	.byte	0x02, 0x4a
	.zero		1
	.zero		1


	//----- nvinfo : EIATTR_EXIT_INSTR_OFFSETS
	.align		4
        /*0058*/ 	.byte	0x04, 0x1c
        /*005a*/ 	.short	(.L_23 - .L_22)


	//   ....[0]....
.L_22:
        /*005c*/ 	.word	0x00000070


	//   ....[1]....
        /*0060*/ 	.word	0x00000110


	//----- nvinfo : EIATTR_CBANK_PARAM_SIZE
	.align		4
.L_23:
        /*0064*/ 	.byte	0x03, 0x19
        /*0066*/ 	.short	0x0020


	//----- nvinfo : EIATTR_PARAM_CBANK
	.align		4
        /*0068*/ 	.byte	0x04, 0x0a
        /*006a*/ 	.short	(.L_25 - .L_24)
	.align		4
.L_24:
        /*006c*/ 	.word	index@(.nv.constant0._Z4prodiPffS_)
        /*0070*/ 	.short	0x0380
        /*0072*/ 	.short	0x0020


	//----- nvinfo : EIATTR_SW_WAR
	.align		4
.L_25:
        /*0074*/ 	.byte	0x04, 0x36
        /*0076*/ 	.short	(.L_27 - .L_26)
.L_26:
        /*0078*/ 	.word	0x00000008
.L_27:


//--------------------- .nv.info._Z5sommeiPfS_S_  --------------------------
	.section	.nv.info._Z5sommeiPfS_S_,"",@"SHT_CUDA_INFO"
	.sectionflags	@""
	.align	4


	//----- nvinfo : EIATTR_CUDA_API_VERSION
	.align		4
        /*0000*/ 	.byte	0x04, 0x37
        /*0002*/ 	.short	(.L_29 - .L_28)
.L_28:
        /*0004*/ 	.word	0x00000082


	//----- nvinfo : EIATTR_KPARAM_INFO
	.align		4
.L_29:
        /*0008*/ 	.byte	0x04, 0x17
        /*000a*/ 	.short	(.L_31 - .L_30)
.L_30:
        /*000c*/ 	.word	0x00000000
        /*0010*/ 	.short	0x0003
        /*0012*/ 	.short	0x0018
        /*0014*/ 	.byte	0x00, 0xf5, 0x21, 0x00


	//----- nvinfo : EIATTR_KPARAM_INFO
	.align		4
.L_31:
        /*0018*/ 	.byte	0x04, 0x17
        /*001a*/ 	.short	(.L_33 - .L_32)
.L_32:
        /*001c*/ 	.word	0x00000000
        /*0020*/ 	.short	0x0002
        /*0022*/ 	.short	0x0010
        /*0024*/ 	.byte	0x00, 0xf5, 0x21, 0x00


	//----- nvinfo : EIATTR_KPARAM_INFO
	.align		4
.L_33:
        /*0028*/ 	.byte	0x04, 0x17
        /*002a*/ 	.short	(.L_35 - .L_34)
.L_34:
        /*002c*/ 	.word	0x00000000
        /*0030*/ 	.short	0x0001
        /*0032*/ 	.short	0x0008
        /*0034*/ 	.byte	0x00, 0xf5, 0x21, 0x00


	//----- nvinfo : EIATTR_KPARAM_INFO
	.align		4
.L_35:
        /*0038*/ 	.byte	0x04, 0x17
        /*003a*/ 	.short	(.L_37 - .L_36)
.L_36:
        /*003c*/ 	.word	0x00000000
        /*0040*/ 	.short	0x0000
        /*0042*/ 	.short	0x0000
        /*0044*/ 	.byte	0x00, 0xf0, 0x11, 0x00


	//----- nvinfo : EIATTR_SPARSE_MMA_MASK
	.align		4
.L_37:
        /*0048*/ 	.byte	0x03, 0x50
        /*004a*/ 	.short	0x0000


	//----- nvinfo : EIATTR_MAXREG_COUNT
	.align		4
        /*004c*/ 	.byte	0x03, 0x1b
        /*004e*/ 	.short	0x00ff


	//----- nvinfo : EIATTR_MERCURY_ISA_VERSION
	.align		4
        /*0050*/ 	.byte	0x03, 0x5f
        /*0052*/ 	.short	0x0101


	//----- nvinfo : EIATTR_VRC_CTA_INIT_COUNT
	.align		4
        /*0054*/ 	.byte	0x02, 0x4a
	.zero		1
	.zero		1


	//----- nvinfo : EIATTR_EXIT_INSTR_OFFSETS
	.align		4
        /*0058*/ 	.byte	0x04, 0x1c
        /*005a*/ 	.short	(.L_39 - .L_38)


	//   ....[0]....
.L_38:
        /*005c*/ 	.word	0x00000070


	//   ....[1]....
        /*0060*/ 	.word	0x00000130


	//----- nvinfo : EIATTR_CBANK_PARAM_SIZE
	.align		4
.L_39:
        /*0064*/ 	.byte	0x03, 0x19
        /*0066*/ 	.short	0x0020


	//----- nvinfo : EIATTR_PARAM_CBANK
	.align		4
        /*0068*/ 	.byte	0x04, 0x0a
        /*006a*/ 	.short	(.L_41 - .L_40)
	.align		4
.L_40:
        /*006c*/ 	.word	index@(.nv.constant0._Z5sommeiPfS_S_)
        /*0070*/ 	.short	0x0380
        /*0072*/ 	.short	0x0020


	//----- nvinfo : EIATTR_SW_WAR
	.align		4
.L_41:
        /*0074*/ 	.byte	0x04, 0x36
        /*0076*/ 	.short	(.L_43 - .L_42)
.L_42:
        /*0078*/ 	.word	0x00000008
.L_43:


//--------------------- .nv.callgraph             --------------------------
	.section	.nv.callgraph,"",@"SHT_CUDA_CALLGRAPH"
	.align	4
	.sectionentsize	8
	.align		4
        /*0000*/ 	.word	0x00000000
	.align		4
        /*0004*/ 	.word	0xffffffff
	.align		4
        /*0008*/ 	.word	0x00000000
	.align		4
        /*000c*/ 	.word	0xfffffffe
	.align		4
        /*0010*/ 	.word	0x00000000
	.align		4
        /*0014*/ 	.word	0xfffffffd
	.align		4
        /*0018*/ 	.word	0x00000000
	.align		4
        /*001c*/ 	.word	0xfffffffc


//--------------------- .text._Z4prodiPffS_       --------------------------
	.section	.text._Z4prodiPffS_,"ax",@progbits
	.align	128
        .global         _Z4prodiPffS_
        .type           _Z4prodiPffS_,@function
        .size           _Z4prodiPffS_,(.L_x_2 - _Z4prodiPffS_)
        .other          _Z4prodiPffS_,@"STO_CUDA_ENTRY STV_DEFAULT"
_Z4prodiPffS_:
.text._Z4prodiPffS_:
[----:B------:R-:W-:Y:S01]  /*0000*/  LDC R1, c[0x0][0x37c] ;  /* 0x0000df00ff017b82 */ /* 0x000fe20000000800 */
[----:B------:R-:W0:Y:S01]  /*0010*/  S2R R7, SR_TID.X ;  /* 0x0000000000077919 */ /* 0x000e220000002100 */
[----:B------:R-:W0:Y:S01]  /*0020*/  LDCU UR4, c[0x0][0x360] ;  /* 0x00006c00ff0477ac */ /* 0x000e220008000800 */
[----:B------:R-:W0:Y:S01]  /*0030*/  S2R R0, SR_CTAID.X ;  /* 0x0000000000007919 */ /* 0x000e220000002500 */
[----:B------:R-:W1:Y:S01]  /*0040*/  LDCU UR5, c[0x0][0x380] ;  /* 0x00007000ff0577ac */ /* 0x000e620008000800 */
[----:B0-----:R-:W-:-:S05]  /*0050*/  IMAD R7, R0, UR4, R7 ;  /* 0x0000000400077c24 */ /* 0x001fca000f8e0207 */
[----:B-1----:R-:W-:-:S13]  /*0060*/  ISETP.GE.AND P0, PT, R7, UR5, PT ;  /* 0x0000000507007c0c */ /* 0x002fda000bf06270 */
[----:B------:R-:W-:Y:S05]  /*0070*/  @P0 EXIT ;  /* 0x000000000000094d */ /* 0x000fea0003800000 */
[----:B------:R-:W0:Y:S01]  /*0080*/  LDC.64 R2, c[0x0][0x388] ;  /* 0x0000e200ff027b82 */ /* 0x000e220000000a00 */
[----:B------:R-:W1:Y:S01]  /*0090*/  LDCU.64 UR4, c[0x0][0x358] ;  /* 0x00006b00ff0477ac */ /* 0x000e620008000a00 */
[----:B------:R-:W2:Y:S06]  /*00a0*/  LDCU UR6, c[0x0][0x390] ;  /* 0x00007200ff0677ac */ /* 0x000eac0008000800 */
[----:B------:R-:W3:Y:S01]  /*00b0*/  LDC.64 R4, c[0x0][0x398] ;  /* 0x0000e600ff047b82 */ /* 0x000ee20000000a00 */
[----:B0-----:R-:W-:-:S06]  /*00c0*/  IMAD.WIDE R2, R7, 0x4, R2 ;  /* 0x0000000407027825 */ /* 0x001fcc00078e0202 */
[----:B-1----:R-:W2:Y:S01]  /*00d0*/  LDG.E R2, desc[UR4][R2.64] ;  /* 0x0000000402027981 */ /* 0x002ea2000c1e1900 */
[----:B---3--:R-:W-:-:S04]  /*00e0*/  IMAD.WIDE R4, R7, 0x4, R4 ;  /* 0x0000000407047825 */ /* 0x008fc800078e0204 */
[----:B--2---:R-:W-:-:S05]  /*00f0*/  FMUL R7, R2, UR6 ;  /* 0x0000000602077c20 */ /* 0x004fca0008400000 */
[----:B------:R-:W-:Y:S01]  /*0100*/  STG.E desc[UR4][R4.64], R7 ;  /* 0x0000000704007986 */ /* 0x000fe2000c101904 */
[----:B------:R-:W-:Y:S05]  /*0110*/  EXIT ;  /* 0x000000000000794d */ /* 0x000fea0003800000 */
.L_x_0:
[----:B------:R-:W-:-:S00]  /*0120*/  BRA `(.L_x_0) ;  /* 0xfffffffc00fc7947 */ /* 0x000fc0000383ffff */
[----:B------:R-:W-:-:S00]  /*0130*/  NOP ;  /* 0x0000000000007918 */ /* 0x000fc00000000000 */
        /* <DEDUP_REMOVED lines=12> */
.L_x_2:


//--------------------- .text._Z5sommeiPfS_S_     --------------------------
	.section	.text._Z5sommeiPfS_S_,"ax",@progbits
	.align	128
        .global         _Z5sommeiPfS_S_
        .type           _Z5sommeiPfS_S_,@function
        .size           _Z5sommeiPfS_S_,(.L_x_3 - _Z5sommeiPfS_S_)
        .other          _Z5sommeiPfS_S_,@"STO_CUDA_ENTRY STV_DEFAULT"
_Z5sommeiPfS_S_:
.text._Z5sommeiPfS_S_:
        /* <DEDUP_REMOVED lines=9> */
[----:B------:R-:W1:Y:S07]  /*0090*/  LDCU.64 UR4, c[0x0][0x358] ;  /* 0x00006b00ff0477ac */ /* 0x000e6e0008000a00 */
[----:B------:R-:W2:Y:S08]  /*00a0*/  LDC.64 R4, c[0x0][0x390] ;  /* 0x0000e400ff047b82 */ /* 0x000eb00000000a00 */
[----:B------:R-:W3:Y:S01]  /*00b0*/  LDC.64 R6, c[0x0][0x398] ;  /* 0x0000e600ff067b82 */ /* 0x000ee20000000a00 */
[----:B0-----:R-:W-:-:S06]  /*00c0*/  IMAD.WIDE R2, R9, 0x4, R2 ;  /* 0x0000000409027825 */ /* 0x001fcc00078e0202 */
[----:B-1----:R-:W4:Y:S01]  /*00d0*/  LDG.E R2, desc[UR4][R2.64] ;  /* 0x0000000402027981 */ /* 0x002f22000c1e1900 */
[----:B--2---:R-:W-:-:S06]  /*00e0*/  IMAD.WIDE R4, R9, 0x4, R4 ;  /* 0x0000000409047825 */ /* 0x004fcc00078e0204 */
[----:B------:R-:W4:Y:S01]  /*00f0*/  LDG.E R5, desc[UR4][R4.64] ;  /* 0x0000000404057981 */ /* 0x000f22000c1e1900 */
[----:B---3--:R-:W-:-:S04]  /*0100*/  IMAD.WIDE R6, R9, 0x4, R6 ;  /* 0x0000000409067825 */ /* 0x008fc800078e0206 */
[----:B----4-:R-:W-:-:S05]  /*0110*/  FADD R9, R2, R5 ;  /* 0x0000000502097221 */ /* 0x010fca0000000000 */
[----:B------:R-:W-:Y:S01]  /*0120*/  STG.E desc[UR4][R6.64], R9 ;  /* 0x0000000906007986 */ /* 0x000fe2000c101904 */
[----:B------:R-:W-:Y:S05]  /*0130*/  EXIT ;  /* 0x000000000000794d */ /* 0x000fea0003800000 */
.L_x_1:
        /* <DEDUP_REMOVED lines=12> */
.L_x_3:


//--------------------- .nv.shared.reserved.0     --------------------------
	.section	.nv.shared.reserved.0,"aw",@nobits
	.weak		__nv_reservedSMEM_offset_0_alias
	.size		__nv_reservedSMEM_offset_0_alias, 0, 64
	.other		__nv_reservedSMEM_offset_0_alias,@"STO_CUDA_RESERVED_SHARED STV_DEFAULT"
__nv_reservedSMEM_offset_0_alias:
	.zero		0
	.zero		64


//--------------------- .nv.constant0._Z4prodiPffS_ --------------------------
	.section	.nv.constant0._Z4prodiPffS_,"a",@progbits
	.sectionflags	@""
	.align	4
.nv.constant0._Z4prodiPffS_:
	.zero		928


//--------------------- .nv.constant0._Z5sommeiPfS_S_ --------------------------
	.section	.nv.constant0._Z5sommeiPfS_S_,"a",@progbits
	.sectionflags	@""
	.align	4
.nv.constant0._Z5sommeiPfS_S_:
	.zero		928


//--------------------- SYMBOLS --------------------------

	.type		.nv.reservedSmem.offset0,@object
	.size		.nv.reservedSmem.offset0,0x4
